	.target	sm_80

	.elftype	@"ET_EXEC"


//--------------------- .note.nv.tkinfo           --------------------------
	.section	.note.nv.tkinfo,"",@"SHT_NOTE"
	.sectionflags	@"SHF_NOTE_NV_TKINFO"
	.tkinfo
        /*0018*/ 	.word	0x00000002
        /*0030*/ 	.string	""
        /*0030*/ 	.string	"ptxas"
        /*0030*/ 	.string	"Cuda compilation tools, release 13.0, V13.0.88"
        /*0030*/ 	.string	"Build cuda_13.0.r13.0/compiler.36424714_0"
        /*0030*/ 	.string	"-v  -suppress-debug-info  -lineinfo  -arch sm_80 "



//--------------------- .note.nv.cuinfo           --------------------------
	.section	.note.nv.cuinfo,"",@"SHT_NOTE"
	.sectionflags	@"SHF_NOTE_NV_CUINFO"
        /*0018*/ 	.short	0x0002
        /*001a*/ 	.short	0x0050
        /*001c*/ 	.short	0x0082
	.zero		2


//--------------------- .nv.info                  --------------------------
	.section	.nv.info,"",@"SHT_CUDA_INFO"
	.align	4


	//----- nvinfo : EIATTR_REGCOUNT
	.align		4
        /*0000*/ 	.byte	0x04, 0x2f
        /*0002*/ 	.short	(.L_1 - .L_0)
	.align		4
.L_0:
        /*0004*/ 	.word	index@(matmul_kernel)
        /*0008*/ 	.word	0x00000060


	//----- nvinfo : EIATTR_FRAME_SIZE
	.align		4
.L_1:
        /*000c*/ 	.byte	0x04, 0x11
        /*000e*/ 	.short	(.L_3 - .L_2)
	.align		4
.L_2:
        /*0010*/ 	.word	index@(matmul_kernel)
        /*0014*/ 	.word	0x00000000


	//----- nvinfo : EIATTR_MIN_STACK_SIZE
	.align		4
.L_3:
        /*0018*/ 	.byte	0x04, 0x12
        /*001a*/ 	.short	(.L_5 - .L_4)
	.align		4
.L_4:
        /*001c*/ 	.word	index@(matmul_kernel)
        /*0020*/ 	.word	0x00000000
.L_5:


//--------------------- .nv.info.matmul_kernel    --------------------------
	.section	.nv.info.matmul_kernel,"",@"SHT_CUDA_INFO"
	.sectionflags	@""
	.align	4


	//----- nvinfo : EIATTR_CUDA_API_VERSION
	.align		4
        /*0000*/ 	.byte	0x04, 0x37
        /*0002*/ 	.short	(.L_7 - .L_6)
.L_6:
        /*0004*/ 	.word	0x00000082


	//----- nvinfo : EIATTR_SW2861232_WAR
	.align		4
.L_7:
        /*0008*/ 	.byte	0x01, 0x35
	.zero		2


	//----- nvinfo : EIATTR_PARAM_CBANK
	.align		4
        /*000c*/ 	.byte	0x04, 0x0a
        /*000e*/ 	.short	(.L_9 - .L_8)
	.align		4
.L_8:
        /*0010*/ 	.word	index@(.nv.constant0.matmul_kernel)
        /*0014*/ 	.short	0x0160
        /*0016*/ 	.short	0x0050


	//----- nvinfo : EIATTR_CBANK_PARAM_SIZE
	.align		4
.L_9:
        /*0018*/ 	.byte	0x03, 0x19
        /*001a*/ 	.short	0x0050


	//----- nvinfo : EIATTR_KPARAM_INFO
	.align		4
        /*001c*/ 	.byte	0x04, 0x17
        /*001e*/ 	.short	(.L_11 - .L_10)
.L_10:
        /*0020*/ 	.word	0x00000000
        /*0024*/ 	.short	0x000d
        /*0026*/ 	.short	0x0048
        /*0028*/ 	.byte	0x00, 0xf4, 0x21, 0x00


	//----- nvinfo : EIATTR_KPARAM_INFO
	.align		4
.L_11:
        /*002c*/ 	.byte	0x04, 0x17
        /*002e*/ 	.short	(.L_13 - .L_12)
.L_12:
        /*0030*/ 	.word	0x00000000
        /*0034*/ 	.short	0x000c
        /*0036*/ 	.short	0x0040
        /*0038*/ 	.byte	0x00, 0xf4, 0x21, 0x00


	//----- nvinfo : EIATTR_KPARAM_INFO
	.align		4
.L_13:
        /*003c*/ 	.byte	0x04, 0x17
        /*003e*/ 	.short	(.L_15 - .L_14)
.L_14:
        /*0040*/ 	.word	0x00000000
        /*0044*/ 	.short	0x000b
        /*0046*/ 	.short	0x0038
        /*0048*/ 	.byte	0x00, 0xf0, 0x11, 0x00


	//----- nvinfo : EIATTR_KPARAM_INFO
	.align		4
.L_15:
        /*004c*/ 	.byte	0x04, 0x17
        /*004e*/ 	.short	(.L_17 - .L_16)
.L_16:
        /*0050*/ 	.word	0x00000000
        /*0054*/ 	.short	0x000a
        /*0056*/ 	.short	0x0034
        /*0058*/ 	.byte	0x00, 0xf0, 0x11, 0x00


	//----- nvinfo : EIATTR_KPARAM_INFO
	.align		4
.L_17:
        /*005c*/ 	.byte	0x04, 0x17
        /*005e*/ 	.short	(.L_19 - .L_18)
.L_18:
        /*0060*/ 	.word	0x00000000
        /*0064*/ 	.short	0x0009
        /*0066*/ 	.short	0x0030
        /*0068*/ 	.byte	0x00, 0xf0, 0x11, 0x00


	//----- nvinfo : EIATTR_KPARAM_INFO
	.align		4
.L_19:
        /*006c*/ 	.byte	0x04, 0x17
        /*006e*/ 	.short	(.L_21 - .L_20)
.L_20:
        /*0070*/ 	.word	0x00000000
        /*0074*/ 	.short	0x0008
        /*0076*/ 	.short	0x002c
        /*0078*/ 	.byte	0x00, 0xf0, 0x11, 0x00


	//----- nvinfo : EIATTR_KPARAM_INFO
	.align		4
.L_21:
        /*007c*/ 	.byte	0x04, 0x17
        /*007e*/ 	.short	(.L_23 - .L_22)
.L_22:
        /*0080*/ 	.word	0x00000000
        /*0084*/ 	.short	0x0007
        /*0086*/ 	.short	0x0028
        /*0088*/ 	.byte	0x00, 0xf0, 0x11, 0x00


	//----- nvinfo : EIATTR_KPARAM_INFO
	.align		4
.L_23:
        /*008c*/ 	.byte	0x04, 0x17
        /*008e*/ 	.short	(.L_25 - .L_24)
.L_24:
        /*0090*/ 	.word	0x00000000
        /*0094*/ 	.short	0x0006
        /*0096*/ 	.short	0x0024
        /*0098*/ 	.byte	0x00, 0xf0, 0x11, 0x00


	//----- nvinfo : EIATTR_KPARAM_INFO
	.align		4
.L_25:
        /*009c*/ 	.byte	0x04, 0x17
        /*009e*/ 	.short	(.L_27 - .L_26)
.L_26:
        /*00a0*/ 	.word	0x00000000
        /*00a4*/ 	.short	0x0005
        /*00a6*/ 	.short	0x0020
        /*00a8*/ 	.byte	0x00, 0xf0, 0x11, 0x00


	//----- nvinfo : EIATTR_KPARAM_INFO
	.align		4
.L_27:
        /*00ac*/ 	.byte	0x04, 0x17
        /*00ae*/ 	.short	(.L_29 - .L_28)
.L_28:
        /*00b0*/ 	.word	0x00000000
        /*00b4*/ 	.short	0x0004
        /*00b6*/ 	.short	0x001c
        /*00b8*/ 	.byte	0x00, 0xf0, 0x11, 0x00


	//----- nvinfo : EIATTR_KPARAM_INFO
	.align		4
.L_29:
        /*00bc*/ 	.byte	0x04, 0x17
        /*00be*/ 	.short	(.L_31 - .L_30)
.L_30:
        /*00c0*/ 	.word	0x00000000
        /*00c4*/ 	.short	0x0003
        /*00c6*/ 	.short	0x0018
        /*00c8*/ 	.byte	0x00, 0xf0, 0x11, 0x00


	//----- nvinfo : EIATTR_KPARAM_INFO
	.align		4
.L_31:
        /*00cc*/ 	.byte	0x04, 0x17
        /*00ce*/ 	.short	(.L_33 - .L_32)
.L_32:
        /*00d0*/ 	.word	0x00000000
        /*00d4*/ 	.short	0x0002
        /*00d6*/ 	.short	0x0010
        /*00d8*/ 	.byte	0x00, 0xf4, 0x21, 0x00


	//----- nvinfo : EIATTR_KPARAM_INFO
	.align		4
.L_33:
        /*00dc*/ 	.byte	0x04, 0x17
        /*00de*/ 	.short	(.L_35 - .L_34)
.L_34:
        /*00e0*/ 	.word	0x00000000
        /*00e4*/ 	.short	0x0001
        /*00e6*/ 	.short	0x0008
        /*00e8*/ 	.byte	0x00, 0xf4, 0x21, 0x00


	//----- nvinfo : EIATTR_KPARAM_INFO
	.align		4
.L_35:
        /*00ec*/ 	.byte	0x04, 0x17
        /*00ee*/ 	.short	(.L_37 - .L_36)
.L_36:
        /*00f0*/ 	.word	0x00000000
        /*00f4*/ 	.short	0x0000
        /*00f6*/ 	.short	0x0000
        /*00f8*/ 	.byte	0x00, 0xf4, 0x21, 0x00


	//----- nvinfo : EIATTR_MAXREG_COUNT
	.align		4
.L_37:
        /*00fc*/ 	.byte	0x03, 0x1b
        /*00fe*/ 	.short	0x00ff


	//----- nvinfo : EIATTR_NUM_BARRIERS
	.align		4
        /*0100*/ 	.byte	0x02, 0x4c
        /*0102*/ 	.byte	0x01
	.zero		1


	//----- nvinfo : EIATTR_MERCURY_ISA_VERSION
	.align		4
        /*0104*/ 	.byte	0x03, 0x5f
        /*0106*/ 	.short	0x0000


	//----- nvinfo : EIATTR_EXIT_INSTR_OFFSETS
	.align		4
        /*0108*/ 	.byte	0x04, 0x1c
        /*010a*/ 	.short	(.L_39 - .L_38)


	//   ....[0]....
.L_38:
        /*010c*/ 	.word	0x000019c0


	//   ....[1]....
        /*0110*/ 	.word	0x000019f0


	//----- nvinfo : EIATTR_REQNTID
	.align		4
.L_39:
        /*0114*/ 	.byte	0x04, 0x10
        /*0116*/ 	.short	(.L_41 - .L_40)
.L_40:
        /*0118*/ 	.word	0x00000100
        /*011c*/ 	.word	0x00000001
        /*0120*/ 	.word	0x00000001
.L_41:


//--------------------- .nv.callgraph             --------------------------
	.section	.nv.callgraph,"",@"SHT_CUDA_CALLGRAPH"
	.align	4
	.sectionentsize	8
	.align		4
        /*0000*/ 	.word	0x00000000
	.align		4
        /*0004*/ 	.word	0xffffffff
	.align		4
        /*0008*/ 	.word	0x00000000
	.align		4
        /*000c*/ 	.word	0xfffffffe
	.align		4
        /*0010*/ 	.word	0x00000000
	.align		4
        /*0014*/ 	.word	0xfffffffd
	.align		4
        /*0018*/ 	.word	0x00000000
	.align		4
        /*001c*/ 	.word	0xfffffffc


//--------------------- .nv.rel.action            --------------------------
	.section	.nv.rel.action,"",@"SHT_CUDA_RELOCINFO"
	.align	8
	.sectionentsize	8
        /*0000*/ 	.byte	0x73, 0x00, 0x00, 0x00, 0x00, 0x00, 0x00, 0x00, 0x00, 0x00, 0x00, 0x11, 0x25, 0x00, 0x05, 0x36


//--------------------- .nv.constant0.matmul_kernel --------------------------
	.section	.nv.constant0.matmul_kernel,"a",@progbits
	.sectionflags	@""
	.align	4
.nv.constant0.matmul_kernel:
	.zero		432


//--------------------- .text.matmul_kernel       --------------------------
	.section	.text.matmul_kernel,"ax",@progbits
	.sectioninfo	@"SHI_REGISTERS=96"
	.align	128
        .global         matmul_kernel
        .type           matmul_kernel,@function
        .size           matmul_kernel,(.L_x_3 - matmul_kernel)
        .other          matmul_kernel,@"STO_CUDA_ENTRY STV_DEFAULT"
matmul_kernel:
.text.matmul_kernel:
[----:B------:R-:W-:Y:S02]  /*0000*/  IMAD.MOV.U32 R1, RZ, RZ, c[0x0][0x28] ;  /* 0x00000a00ff017624 */ /* 0x000fe400078e00ff */
[----:B------:R-:W-:Y:S01]  /*0010*/  IMAD.MOV.U32 R0, RZ, RZ, c[0x0][0x17c] ;  /* 0x00005f00ff007624 */ /* 0x000fe200078e00ff */
[----:B------:R-:W0:Y:S01]  /*0020*/  S2R R5, SR_CTAID.X ;  /* 0x0000000000057919 */ /* 0x000e220000002500 */
[----:B------:R-:W-:-:S03]  /*0030*/  ULDC.64 UR6, c[0x0][0x118] ;  /* 0x0000460000067ab9 */ /* 0x000fc60000000a00 */
[----:B------:R-:W-:Y:S01]  /*0040*/  IADD3 R0, R0, 0xf, RZ ;  /* 0x0000000f00007810 */ /* 0x000fe20007ffe0ff */
[----:B------:R-:W1:Y:S03]  /*0050*/  S2R R30, SR_TID.X ;  /* 0x00000000001e7919 */ /* 0x000e660000002100 */
[----:B------:R-:W-:-:S04]  /*0060*/  SHF.R.S32.HI R3, RZ, 0x1f, R0 ;  /* 0x0000001fff037819 */ /* 0x000fc80000011400 */
[----:B------:R-:W-:-:S04]  /*0070*/  LEA.HI R3, R3, R0, RZ, 0x4 ;  /* 0x0000000003037211 */ /* 0x000fc800078f20ff */
[----:B------:R-:W-:-:S05]  /*0080*/  SHF.R.S32.HI R3, RZ, 0x4, R3 ;  /* 0x00000004ff037819 */ /* 0x000fca0000011403 */
[----:B------:R-:W-:Y:S01]  /*0090*/  IMAD.SHL.U32 R4, R3, 0x8, RZ ;  /* 0x0000000803047824 */ /* 0x000fe200078e00ff */
[----:B0-----:R-:W-:-:S04]  /*00a0*/  IABS R8, R5 ;  /* 0x0000000500087213 */ /* 0x001fc80000000000 */
[-C--:B------:R-:W-:Y:S02]  /*00b0*/  IABS R7, R4.reuse ;  /* 0x0000000400077213 */ /* 0x080fe40000000000 */
[----:B------:R-:W-:Y:S02]  /*00c0*/  IABS R10, R4 ;  /* 0x00000004000a7213 */ /* 0x000fe40000000000 */
[----:B------:R-:W0:Y:S01]  /*00d0*/  I2F.RP R0, R7 ;  /* 0x0000000700007306 */ /* 0x000e220000209400 */
[----:B-1----:R-:W-:Y:S02]  /*00e0*/  SHF.R.U32.HI R31, RZ, 0x7, R30 ;  /* 0x00000007ff1f7819 */ /* 0x002fe4000001161e */
[C---:B------:R-:W-:Y:S02]  /*00f0*/  LOP3.LUT R33, R30.reuse, 0xe0, RZ, 0xc0, !PT ;  /* 0x000000e01e217812 */ /* 0x040fe400078ec0ff */
[----:B------:R-:W-:Y:S02]  /*0100*/  LOP3.LUT R32, R30, 0x1f, RZ, 0xc0, !PT ;  /* 0x0000001f1e207812 */ /* 0x000fe400078ec0ff */
[----:B------:R-:W-:Y:S01]  /*0110*/  SGXT.U32 R31, R31, 0x1 ;  /* 0x000000011f1f781a */ /* 0x000fe20000000000 */
[----:B0-----:R-:W0:Y:S02]  /*0120*/  MUFU.RCP R0, R0 ;  /* 0x0000000000007308 */ /* 0x001e240000001000 */
[----:B0-----:R-:W-:Y:S01]  /*0130*/  IADD3 R2, R0, 0xffffffe, RZ ;  /* 0x0ffffffe00027810 */ /* 0x001fe20007ffe0ff */
[----:B------:R-:W-:-:S05]  /*0140*/  IMAD.MOV R0, RZ, RZ, -R10 ;  /* 0x000000ffff007224 */ /* 0x000fca00078e0a0a */
[----:B------:R0:W1:Y:S02]  /*0150*/  F2I.FTZ.U32.TRUNC.NTZ R3, R2 ;  /* 0x0000000200037305 */ /* 0x000064000021f000 */
[----:B0-----:R-:W-:Y:S02]  /*0160*/  IMAD.MOV.U32 R2, RZ, RZ, RZ ;  /* 0x000000ffff027224 */ /* 0x001fe400078e00ff */
[----:B-1----:R-:W-:-:S04]  /*0170*/  IMAD.MOV R6, RZ, RZ, -R3 ;  /* 0x000000ffff067224 */ /* 0x002fc800078e0a03 */
[----:B------:R-:W-:Y:S02]  /*0180*/  IMAD R9, R6, R7, RZ ;  /* 0x0000000706097224 */ /* 0x000fe400078e02ff */
[----:B------:R-:W-:Y:S02]  /*0190*/  IMAD.MOV.U32 R6, RZ, RZ, R8 ;  /* 0x000000ffff067224 */ /* 0x000fe400078e0008 */
[----:B------:R-:W-:-:S06]  /*01a0*/  IMAD.HI.U32 R3, R3, R9, R2 ;  /* 0x0000000903037227 */ /* 0x000fcc00078e0002 */
[----:B------:R-:W-:-:S04]  /*01b0*/  IMAD.HI.U32 R3, R3, R6, RZ ;  /* 0x0000000603037227 */ /* 0x000fc800078e00ff */
[----:B------:R-:W-:-:S05]  /*01c0*/  IMAD R0, R3, R0, R6 ;  /* 0x0000000003007224 */ /* 0x000fca00078e0206 */
[----:B------:R-:W-:-:S13]  /*01d0*/  ISETP.GT.U32.AND P1, PT, R7, R0, PT ;  /* 0x000000000700720c */ /* 0x000fda0003f24070 */
[----:B------:R-:W-:Y:S01]  /*01e0*/  @!P1 IMAD.IADD R0, R0, 0x1, -R7 ;  /* 0x0000000100009824 */ /* 0x000fe200078e0a07 */
[----:B------:R-:W-:Y:S02]  /*01f0*/  @!P1 IADD3 R3, R3, 0x1, RZ ;  /* 0x0000000103039810 */ /* 0x000fe40007ffe0ff */
[----:B------:R-:W-:Y:S02]  /*0200*/  ISETP.NE.AND P1, PT, R4, RZ, PT ;  /* 0x000000ff0400720c */ /* 0x000fe40003f25270 */
[----:B------:R-:W-:Y:S02]  /*0210*/  ISETP.GE.U32.AND P0, PT, R0, R7, PT ;  /* 0x000000070000720c */ /* 0x000fe40003f06070 */
[----:B------:R-:W-:-:S04]  /*0220*/  LOP3.LUT R0, R5, R4, RZ, 0x3c, !PT ;  /* 0x0000000405007212 */ /* 0x000fc800078e3cff */
[----:B------:R-:W-:Y:S01]  /*0230*/  ISETP.GE.AND P2, PT, R0, RZ, PT ;  /* 0x000000ff0000720c */ /* 0x000fe20003f46270 */
[----:B------:R-:W-:-:S05]  /*0240*/  IMAD.MOV.U32 R0, RZ, RZ, c[0x0][0x178] ;  /* 0x00005e00ff007624 */ /* 0x000fca00078e00ff */
[----:B------:R-:W-:Y:S02]  /*0250*/  IADD3 R0, R0, 0x7f, RZ ;  /* 0x0000007f00007810 */ /* 0x000fe40007ffe0ff */
[----:B------:R-:W-:-:S05]  /*0260*/  @P0 IADD3 R3, R3, 0x1, RZ ;  /* 0x0000000103030810 */ /* 0x000fca0007ffe0ff */
[----:B------:R-:W-:Y:S01]  /*0270*/  IMAD.MOV.U32 R2, RZ, RZ, R3 ;  /* 0x000000ffff027224 */ /* 0x000fe200078e0003 */
[----:B------:R-:W-:-:S03]  /*0280*/  SHF.R.S32.HI R3, RZ, 0x1f, R0 ;  /* 0x0000001fff037819 */ /* 0x000fc60000011400 */
[----:B------:R-:W-:Y:S01]  /*0290*/  @!P2 IMAD.MOV R2, RZ, RZ, -R2 ;  /* 0x000000ffff02a224 */ /* 0x000fe200078e0a02 */
[----:B------:R-:W-:Y:S02]  /*02a0*/  @!P1 LOP3.LUT R2, RZ, R4, RZ, 0x33, !PT ;  /* 0x00000004ff029212 */ /* 0x000fe400078e33ff */
[----:B------:R-:W-:-:S03]  /*02b0*/  LEA.HI R3, R3, R0, RZ, 0x7 ;  /* 0x0000000003037211 */ /* 0x000fc600078f38ff */
[----:B------:R-:W-:Y:S02]  /*02c0*/  IMAD.SHL.U32 R35, R2, 0x8, RZ ;  /* 0x0000000802237824 */ /* 0x000fe400078e00ff */
[----:B------:R-:W-:-:S03]  /*02d0*/  IMAD.MOV R2, RZ, RZ, -R2 ;  /* 0x000000ffff027224 */ /* 0x000fc600078e0a02 */
[----:B------:R-:W-:Y:S01]  /*02e0*/  LEA.HI.SX32 R3, R3, -R35, 0x19 ;  /* 0x8000002303037211 */ /* 0x000fe200078fcaff */
[----:B------:R-:W-:-:S03]  /*02f0*/  IMAD R4, R4, R2, R5 ;  /* 0x0000000204047224 */ /* 0x000fc600078e0205 */
[----:B------:R-:W-:Y:S02]  /*0300*/  IMNMX R11, R3, 0x8, PT ;  /* 0x00000008030b7817 */ /* 0x000fe40003800200 */
[----:B------:R-:W-:Y:S02]  /*0310*/  IABS R9, R4 ;  /* 0x0000000400097213 */ /* 0x000fe40000000000 */
[----:B------:R-:W-:-:S04]  /*0320*/  IABS R7, R11 ;  /* 0x0000000b00077213 */ /* 0x000fc80000000000 */
[----:B------:R-:W0:Y:S08]  /*0330*/  I2F.RP R0, R7 ;  /* 0x0000000700007306 */ /* 0x000e300000209400 */
[----:B0-----:R-:W0:Y:S02]  /*0340*/  MUFU.RCP R0, R0 ;  /* 0x0000000000007308 */ /* 0x001e240000001000 */
[----:B0-----:R-:W-:-:S06]  /*0350*/  IADD3 R3, R0, 0xffffffe, RZ ;  /* 0x0ffffffe00037810 */ /* 0x001fcc0007ffe0ff */
[----:B------:R-:W0:Y:S02]  /*0360*/  F2I.FTZ.U32.TRUNC.NTZ R3, R3 ;  /* 0x0000000300037305 */ /* 0x000e24000021f000 */
[----:B0-----:R-:W-:-:S04]  /*0370*/  IMAD.MOV R6, RZ, RZ, -R3 ;  /* 0x000000ffff067224 */ /* 0x001fc800078e0a03 */
[----:B------:R-:W-:Y:S01]  /*0380*/  IMAD.MOV.U32 R2, RZ, RZ, R6 ;  /* 0x000000ffff027224 */ /* 0x000fe200078e0006 */
[----:B------:R-:W-:-:S03]  /*0390*/  IABS R6, R11 ;  /* 0x0000000b00067213 */ /* 0x000fc60000000000 */
[----:B------:R-:W-:Y:S02]  /*03a0*/  IMAD R5, R2, R7, RZ ;  /* 0x0000000702057224 */ /* 0x000fe400078e02ff */
[----:B------:R-:W-:Y:S02]  /*03b0*/  IMAD.MOV.U32 R2, RZ, RZ, RZ ;  /* 0x000000ffff027224 */ /* 0x000fe400078e00ff */
[----:B------:R-:W-:Y:S01]  /*03c0*/  IMAD.MOV R0, RZ, RZ, -R6 ;  /* 0x000000ffff007224 */ /* 0x000fe200078e0a06 */
[----:B------:R-:W-:Y:S01]  /*03d0*/  LOP3.LUT R6, R30, 0x7f, RZ, 0xc0, !PT ;  /* 0x0000007f1e067812 */ /* 0x000fe200078ec0ff */
[----:B------:R-:W-:-:S06]  /*03e0*/  IMAD.HI.U32 R2, R3, R5, R2 ;  /* 0x0000000503027227 */ /* 0x000fcc00078e0002 */
[----:B------:R-:W-:-:S04]  /*03f0*/  IMAD.HI.U32 R2, R2, R9, RZ ;  /* 0x0000000902027227 */ /* 0x000fc800078e00ff */
[----:B------:R-:W-:-:S05]  /*0400*/  IMAD R0, R2, R0, R9 ;  /* 0x0000000002007224 */ /* 0x000fca00078e0209 */
[----:B------:R-:W-:-:S13]  /*0410*/  ISETP.GT.U32.AND P1, PT, R7, R0, PT ;  /* 0x000000000700720c */ /* 0x000fda0003f24070 */
[----:B------:R-:W-:Y:S01]  /*0420*/  @!P1 IMAD.IADD R0, R0, 0x1, -R7 ;  /* 0x0000000100009824 */ /* 0x000fe200078e0a07 */
[----:B------:R-:W-:Y:S02]  /*0430*/  @!P1 IADD3 R2, R2, 0x1, RZ ;  /* 0x0000000102029810 */ /* 0x000fe40007ffe0ff */
[----:B------:R-:W-:Y:S02]  /*0440*/  ISETP.NE.AND P1, PT, R11, RZ, PT ;  /* 0x000000ff0b00720c */ /* 0x000fe40003f25270 */
[----:B------:R-:W-:Y:S01]  /*0450*/  ISETP.GE.U32.AND P0, PT, R0, R7, PT ;  /* 0x000000070000720c */ /* 0x000fe20003f06070 */
[----:B------:R-:W-:Y:S01]  /*0460*/  IMAD.MOV.U32 R7, RZ, RZ, c[0x0][0x180] ;  /* 0x00006000ff077624 */ /* 0x000fe200078e00ff */
[----:B------:R-:W-:-:S04]  /*0470*/  LOP3.LUT R0, R4, R11, RZ, 0x3c, !PT ;  /* 0x0000000b04007212 */ /* 0x000fc800078e3cff */
[----:B------:R-:W-:Y:S02]  /*0480*/  ISETP.GE.AND P2, PT, R0, RZ, PT ;  /* 0x000000ff0000720c */ /* 0x000fe40003f46270 */
[----:B------:R-:W-:-:S05]  /*0490*/  IADD3 R7, R7, 0x1f, RZ ;  /* 0x0000001f07077810 */ /* 0x000fca0007ffe0ff */
[----:B------:R-:W-:Y:S02]  /*04a0*/  @P0 IADD3 R2, R2, 0x1, RZ ;  /* 0x0000000102020810 */ /* 0x000fe40007ffe0ff */
[----:B------:R-:W-:-:S04]  /*04b0*/  ISETP.GT.AND P0, PT, R7, 0x1f, PT ;  /* 0x0000001f0700780c */ /* 0x000fc80003f04270 */
[----:B------:R-:W-:Y:S01]  /*04c0*/  @!P2 IMAD.MOV R2, RZ, RZ, -R2 ;  /* 0x000000ffff02a224 */ /* 0x000fe200078e0a02 */
[----:B------:R-:W-:-:S05]  /*04d0*/  @!P1 LOP3.LUT R2, RZ, R11, RZ, 0x33, !PT ;  /* 0x0000000bff029212 */ /* 0x000fca00078e33ff */
[----:B------:R-:W-:-:S03]  /*04e0*/  IMAD.MOV R0, RZ, RZ, -R2 ;  /* 0x000000ffff007224 */ /* 0x000fc600078e0a02 */
[----:B------:R-:W-:Y:S01]  /*04f0*/  @!P0 IMAD.SHL.U32 R34, R30, 0x2, RZ ;  /* 0x000000021e228824 */ /* 0x000fe200078e00ff */
[----:B------:R-:W-:Y:S01]  /*0500*/  @!P0 CS2R R16, SRZ ;  /* 0x0000000000108805 */ /* 0x000fe2000001ff00 */
[----:B------:R-:W-:Y:S01]  /*0510*/  IMAD R0, R11, R0, R4 ;  /* 0x000000000b007224 */ /* 0x000fe200078e0204 */
[----:B------:R-:W-:-:S03]  /*0520*/  @!P0 CS2R R18, SRZ ;  /* 0x0000000000128805 */ /* 0x000fc6000001ff00 */
[----:B------:R-:W-:Y:S02]  /*0530*/  IMAD.IADD R35, R35, 0x1, R0 ;  /* 0x0000000123237824 */ /* 0x000fe400078e0200 */
[----:B------:R-:W-:Y:S02]  /*0540*/  IMAD.SHL.U32 R0, R2, 0x10, RZ ;  /* 0x0000001002007824 */ /* 0x000fe400078e00ff */
[----:B------:R-:W-:Y:S01]  /*0550*/  IMAD R35, R35, 0x80, R6 ;  /* 0x0000008023237824 */ /* 0x000fe200078e0206 */
[----:B------:R-:W-:Y:S05]  /*0560*/  @!P0 BRA `(.L_x_0) ;  /* 0x00000f6000008947 */ /* 0x000fea0003800000 */
[----:B------:R-:W-:Y:S01]  /*0570*/  IABS R12, c[0x0][0x17c] ;  /* 0x00005f00000c7a13 */ /* 0x000fe20000000000 */
[----:B------:R-:W-:Y:S01]  /*0580*/  IMAD.SHL.U32 R36, R6, 0x2, RZ ;  /* 0x0000000206247824 */ /* 0x000fe200078e00ff */
[----:B------:R-:W-:Y:S01]  /*0590*/  IABS R14, c[0x0][0x178] ;  /* 0x00005e00000e7a13 */ /* 0x000fe20000000000 */
[C---:B------:R-:W-:Y:S01]  /*05a0*/  IMAD.SHL.U32 R34, R30.reuse, 0x2, RZ ;  /* 0x000000021e227824 */ /* 0x040fe200078e00ff */
[----:B------:R-:W0:Y:S01]  /*05b0*/  I2F.RP R9, R12 ;  /* 0x0000000c00097306 */ /* 0x000e220000209400 */
[----:B------:R-:W-:Y:S01]  /*05c0*/  LEA.HI R15, R33, R0, RZ, 0x1b ;  /* 0x00000000210f7211 */ /* 0x000fe200078fd8ff */
[----:B------:R-:W-:Y:S01]  /*05d0*/  IMAD.MOV.U32 R45, RZ, RZ, c[0x0][0x18c] ;  /* 0x00006300ff2d7624 */ /* 0x000fe200078e00ff */
[----:B------:R-:W-:Y:S01]  /*05e0*/  LOP3.LUT P0, RZ, R30, 0x80, RZ, 0xc0, !PT ;  /* 0x000000801eff7812 */ /* 0x000fe2000780c0ff */
[----:B------:R-:W-:Y:S01]  /*05f0*/  IMAD.MOV.U32 R47, RZ, RZ, c[0x0][0x188] ;  /* 0x00006200ff2f7624 */ /* 0x000fe200078e00ff */
[----:B------:R-:W-:Y:S01]  /*0600*/  IADD3 R8, R15, 0x8, RZ ;  /* 0x000000080f087810 */ /* 0x000fe20007ffe0ff */
[----:B------:R-:W-:Y:S01]  /*0610*/  IMAD R39, R31, c[0x0][0x188], RZ ;  /* 0x000062001f277a24 */ /* 0x000fe200078e02ff */
[----:B------:R-:W-:Y:S01]  /*0620*/  IABS R13, R15 ;  /* 0x0000000f000d7213 */ /* 0x000fe20000000000 */
[----:B------:R-:W1:Y:S01]  /*0630*/  I2F.RP R10, R14 ;  /* 0x0000000e000a7306 */ /* 0x000e620000209400 */
[----:B------:R-:W-:Y:S01]  /*0640*/  ISETP.GE.AND P1, PT, R15, RZ, PT ;  /* 0x000000ff0f00720c */ /* 0x000fe20003f26270 */
[----:B------:R-:W-:Y:S01]  /*0650*/  CS2R R20, SRZ ;  /* 0x0000000000147805 */ /* 0x000fe2000001ff00 */
[----:B------:R-:W-:Y:S01]  /*0660*/  SHF.R.U32.HI R6, RZ, 0x2, R30 ;  /* 0x00000002ff067819 */ /* 0x000fe2000001161e */
[----:B------:R-:W-:Y:S01]  /*0670*/  CS2R R22, SRZ ;  /* 0x0000000000167805 */ /* 0x000fe2000001ff00 */
[----:B------:R-:W-:Y:S01]  /*0680*/  LOP3.LUT R37, R34, 0x1fe, RZ, 0xc0, !PT ;  /* 0x000001fe22257812 */ /* 0x000fe200078ec0ff */
[----:B------:R-:W-:Y:S01]  /*0690*/  CS2R R18, SRZ ;  /* 0x0000000000127805 */ /* 0x000fe2000001ff00 */
[----:B------:R-:W-:Y:S01]  /*06a0*/  LOP3.LUT R46, R31, 0x2, RZ, 0xfc, !PT ;  /* 0x000000021f2e7812 */ /* 0x000fe200078efcff */
[----:B0-----:R-:W0:Y:S01]  /*06b0*/  MUFU.RCP R9, R9 ;  /* 0x0000000900097308 */ /* 0x001e220000001000 */
[----:B------:R-:W-:Y:S01]  /*06c0*/  LOP3.LUT R37, R37, 0x30, R6, 0x78, !PT ;  /* 0x0000003025257812 */ /* 0x000fe200078e7806 */
[----:B------:R-:W-:Y:S01]  /*06d0*/  IMAD.SHL.U32 R6, R30, 0x80, RZ ;  /* 0x000000801e067824 */ /* 0x000fe200078e00ff */
[----:B------:R-:W-:Y:S01]  /*06e0*/  LOP3.LUT R48, R31, 0x4, RZ, 0xfc, !PT ;  /* 0x000000041f307812 */ /* 0x000fe200078efcff */
[----:B------:R-:W-:Y:S01]  /*06f0*/  IMAD.SHL.U32 R45, R45, 0x20, RZ ;  /* 0x000000202d2d7824 */ /* 0x000fe200078e00ff */
[----:B------:R-:W-:Y:S01]  /*0700*/  LOP3.LUT R50, R31, 0x6, RZ, 0xfc, !PT ;  /* 0x000000061f327812 */ /* 0x000fe200078efcff */
[----:B------:R-:W-:Y:S01]  /*0710*/  IMAD.SHL.U32 R47, R47, 0x20, RZ ;  /* 0x000000202f2f7824 */ /* 0x000fe200078e00ff */
[----:B------:R-:W-:Y:S01]  /*0720*/  LOP3.LUT R6, R6, 0x800, RZ, 0xc0, !PT ;  /* 0x0000080006067812 */ /* 0x000fe200078ec0ff */
[----:B-1----:R-:W1:Y:S01]  /*0730*/  MUFU.RCP R10, R10 ;  /* 0x0000000a000a7308 */ /* 0x002e620000001000 */
[C---:B------:R-:W-:Y:S01]  /*0740*/  LOP3.LUT R52, R31.reuse, 0x8, RZ, 0xfc, !PT ;  /* 0x000000081f347812 */ /* 0x040fe200078efcff */
[----:B------:R-:W-:Y:S01]  /*0750*/  IMAD R73, R50, c[0x0][0x188], RZ ;  /* 0x0000620032497a24 */ /* 0x000fe200078e02ff */
[C---:B------:R-:W-:Y:S01]  /*0760*/  LOP3.LUT R54, R31.reuse, 0xa, RZ, 0xfc, !PT ;  /* 0x0000000a1f367812 */ /* 0x040fe200078efcff */
[----:B------:R-:W-:Y:S01]  /*0770*/  IMAD R75, R48, c[0x0][0x188], RZ ;  /* 0x00006200304b7a24 */ /* 0x000fe200078e02ff */
[C---:B------:R-:W-:Y:S01]  /*0780*/  LOP3.LUT R56, R31.reuse, 0xc, RZ, 0xfc, !PT ;  /* 0x0000000c1f387812 */ /* 0x040fe200078efcff */
[----:B------:R-:W-:Y:S01]  /*0790*/  IMAD R71, R52, c[0x0][0x188], RZ ;  /* 0x0000620034477a24 */ /* 0x000fe200078e02ff */
[----:B------:R-:W-:Y:S01]  /*07a0*/  LOP3.LUT R58, R31, 0xe, RZ, 0xfc, !PT ;  /* 0x0000000e1f3a7812 */ /* 0x000fe200078efcff */
[----:B------:R-:W-:Y:S01]  /*07b0*/  IMAD R69, R54, c[0x0][0x188], RZ ;  /* 0x0000620036457a24 */ /* 0x000fe200078e02ff */
[----:B0-----:R-:W-:Y:S01]  /*07c0*/  IADD3 R2, R9, 0xffffffe, RZ ;  /* 0x0ffffffe09027810 */ /* 0x001fe20007ffe0ff */
[----:B------:R-:W-:Y:S01]  /*07d0*/  IMAD R67, R56, c[0x0][0x188], RZ ;  /* 0x0000620038437a24 */ /* 0x000fe200078e02ff */
[C---:B------:R-:W-:Y:S01]  /*07e0*/  LOP3.LUT R60, R31.reuse, 0x10, RZ, 0xfc, !PT ;  /* 0x000000101f3c7812 */ /* 0x040fe200078efcff */
[----:B------:R-:W-:Y:S01]  /*07f0*/  IMAD R65, R58, c[0x0][0x188], RZ ;  /* 0x000062003a417a24 */ /* 0x000fe200078e02ff */
[----:B------:R0:W2:Y:S01]  /*0800*/  F2I.FTZ.U32.TRUNC.NTZ R3, R2 ;  /* 0x0000000200037305 */ /* 0x0000a2000021f000 */
[C---:B------:R-:W-:Y:S01]  /*0810*/  LOP3.LUT R62, R31.reuse, 0x12, RZ, 0xfc, !PT ;  /* 0x000000121f3e7812 */ /* 0x040fe200078efcff */
[----:B------:R-:W-:Y:S01]  /*0820*/  IMAD R77, R46, c[0x0][0x188], RZ ;  /* 0x000062002e4d7a24 */ /* 0x000fe200078e02ff */
[----:B-1----:R-:W-:Y:S01]  /*0830*/  IADD3 R4, R10, 0xffffffe, RZ ;  /* 0x0ffffffe0a047810 */ /* 0x002fe20007ffe0ff */
[----:B------:R-:W-:Y:S01]  /*0840*/  IMAD R63, R60, c[0x0][0x188], RZ ;  /* 0x000062003c3f7a24 */ /* 0x000fe200078e02ff */
[----:B------:R-:W-:Y:S01]  /*0850*/  IABS R10, R8 ;  /* 0x00000008000a7213 */ /* 0x000fe20000000000 */
[----:B------:R-:W-:Y:S01]  /*0860*/  IMAD R61, R62, c[0x0][0x188], RZ ;  /* 0x000062003e3d7a24 */ /* 0x000fe200078e02ff */
[C---:B------:R-:W-:Y:S01]  /*0870*/  LOP3.LUT R64, R31.reuse, 0x14, RZ, 0xfc, !PT ;  /* 0x000000141f407812 */ /* 0x040fe200078efcff */
[----:B------:R1:W3:Y:S01]  /*0880*/  F2I.FTZ.U32.TRUNC.NTZ R5, R4 ;  /* 0x0000000400057305 */ /* 0x0002e2000021f000 */
[----:B0-----:R-:W-:Y:S01]  /*0890*/  IMAD.MOV.U32 R2, RZ, RZ, RZ ;  /* 0x000000ffff027224 */ /* 0x001fe200078e00ff */
[C---:B------:R-:W-:Y:S01]  /*08a0*/  LOP3.LUT R66, R31.reuse, 0x16, RZ, 0xfc, !PT ;  /* 0x000000161f427812 */ /* 0x040fe200078efcff */
[----:B------:R-:W-:Y:S01]  /*08b0*/  ULDC UR4, c[0x0][0x180] ;  /* 0x0000600000047ab9 */ /* 0x000fe20000000800 */
[C---:B------:R-:W-:Y:S01]  /*08c0*/  LOP3.LUT R68, R31.reuse, 0x18, RZ, 0xfc, !PT ;  /* 0x000000181f447812 */ /* 0x040fe200078efcff */
[----:B------:R-:W-:Y:S01]  /*08d0*/  IMAD R59, R64, c[0x0][0x188], RZ ;  /* 0x00006200403b7a24 */ /* 0x000fe200078e02ff */
[C---:B------:R-:W-:Y:S01]  /*08e0*/  LOP3.LUT R70, R31.reuse, 0x1a, RZ, 0xfc, !PT ;  /* 0x0000001a1f467812 */ /* 0x040fe200078efcff */
[----:B------:R-:W-:Y:S01]  /*08f0*/  IMAD R57, R66, c[0x0][0x188], RZ ;  /* 0x0000620042397a24 */ /* 0x000fe200078e02ff */
[C---:B------:R-:W-:Y:S01]  /*0900*/  LOP3.LUT R72, R31.reuse, 0x1c, RZ, 0xfc, !PT ;  /* 0x0000001c1f487812 */ /* 0x040fe200078efcff */
[----:B--2---:R-:W-:Y:S01]  /*0910*/  IMAD.MOV R11, RZ, RZ, -R3 ;  /* 0x000000ffff0b7224 */ /* 0x004fe200078e0a03 */
[----:B------:R-:W-:Y:S01]  /*0920*/  LOP3.LUT R74, R31, 0x1e, RZ, 0xfc, !PT ;  /* 0x0000001e1f4a7812 */ /* 0x000fe200078efcff */
[----:B-1----:R-:W-:-:S02]  /*0930*/  IMAD.MOV.U32 R4, RZ, RZ, RZ ;  /* 0x000000ffff047224 */ /* 0x002fc400078e00ff */
[----:B------:R-:W-:Y:S02]  /*0940*/  IMAD R9, R11, R12, RZ ;  /* 0x0000000c0b097224 */ /* 0x000fe400078e02ff */
[----:B------:R-:W-:Y:S02]  /*0950*/  IMAD.MOV.U32 R11, RZ, RZ, R13 ;  /* 0x000000ffff0b7224 */ /* 0x000fe400078e000d */
[----:B---3--:R-:W-:Y:S02]  /*0960*/  IMAD.MOV R17, RZ, RZ, -R5 ;  /* 0x000000ffff117224 */ /* 0x008fe400078e0a05 */
[----:B------:R-:W-:-:S04]  /*0970*/  IMAD.HI.U32 R2, R3, R9, R2 ;  /* 0x0000000903027227 */ /* 0x000fc800078e0002 */
[----:B------:R-:W-:Y:S01]  /*0980*/  IMAD.MOV.U32 R9, RZ, RZ, R10 ;  /* 0x000000ffff097224 */ /* 0x000fe200078e000a */
[----:B------:R-:W-:Y:S01]  /*0990*/  IABS R10, R35 ;  /* 0x00000023000a7213 */ /* 0x000fe20000000000 */
[----:B------:R-:W-:Y:S02]  /*09a0*/  IMAD R13, R17, R14, RZ ;  /* 0x0000000e110d7224 */ /* 0x000fe400078e02ff */
[----:B------:R-:W-:Y:S01]  /*09b0*/  IMAD.HI.U32 R3, R2, R9, RZ ;  /* 0x0000000902037227 */ /* 0x000fe200078e00ff */
[----:B------:R-:W-:-:S03]  /*09c0*/  CS2R R16, SRZ ;  /* 0x0000000000107805 */ /* 0x000fc6000001ff00 */
[----:B------:R-:W-:-:S04]  /*09d0*/  IMAD.HI.U32 R2, R2, R11, RZ ;  /* 0x0000000b02027227 */ /* 0x000fc800078e00ff */
[----:B------:R-:W-:-:S04]  /*09e0*/  IMAD.HI.U32 R4, R5, R13, R4 ;  /* 0x0000000d05047227 */ /* 0x000fc800078e0004 */
[----:B------:R-:W-:Y:S02]  /*09f0*/  IMAD.MOV.U32 R13, RZ, RZ, R10 ;  /* 0x000000ffff0d7224 */ /* 0x000fe400078e000a */
[----:B------:R-:W-:Y:S02]  /*0a00*/  IMAD.MOV R5, RZ, RZ, -R2 ;  /* 0x000000ffff057224 */ /* 0x000fe400078e0a02 */
[----:B------:R-:W-:-:S04]  /*0a10*/  IMAD.HI.U32 R2, R4, R13, RZ ;  /* 0x0000000d04027227 */ /* 0x000fc800078e00ff */
[----:B------:R-:W-:Y:S01]  /*0a20*/  IMAD R4, R12, R5, R11 ;  /* 0x000000050c047224 */ /* 0x000fe200078e020b */
[----:B------:R-:W-:Y:S01]  /*0a30*/  SEL R5, RZ, 0x110, !P0 ;  /* 0x00000110ff057807 */ /* 0x000fe20004000000 */
[----:B------:R-:W-:Y:S01]  /*0a40*/  IMAD.MOV R3, RZ, RZ, -R3 ;  /* 0x000000ffff037224 */ /* 0x000fe200078e0a03 */
[----:B------:R-:W-:Y:S01]  /*0a50*/  ISETP.GE.AND P0, PT, R8, RZ, PT ;  /* 0x000000ff0800720c */ /* 0x000fe20003f06270 */
[----:B------:R-:W-:Y:S01]  /*0a60*/  IMAD.MOV R2, RZ, RZ, -R2 ;  /* 0x000000ffff027224 */ /* 0x000fe200078e0a02 */
[C---:B------:R-:W-:Y:S01]  /*0a70*/  ISETP.GT.U32.AND P3, PT, R12.reuse, R4, PT ;  /* 0x000000040c00720c */ /* 0x040fe20003f64070 */
[----:B------:R-:W-:Y:S01]  /*0a80*/  IMAD R3, R12, R3, R9 ;  /* 0x000000030c037224 */ /* 0x000fe200078e0209 */
[----:B------:R-:W-:Y:S01]  /*0a90*/  LOP3.LUT R36, R5, R36, RZ, 0x3c, !PT ;  /* 0x0000002405247212 */ /* 0x000fe200078e3cff */
[----:B------:R-:W-:Y:S01]  /*0aa0*/  IMAD R9, R14, R2, R13 ;  /* 0x000000020e097224 */ /* 0x000fe200078e020d */
[----:B------:R-:W-:Y:S01]  /*0ab0*/  SHF.R.S32.HI R2, RZ, 0x1f, R7 ;  /* 0x0000001fff027819 */ /* 0x000fe20000011407 */
[----:B------:R-:W-:Y:S01]  /*0ac0*/  IMAD R49, R74, c[0x0][0x188], RZ ;  /* 0x000062004a317a24 */ /* 0x000fe200078e02ff */
[----:B------:R-:W-:Y:S01]  /*0ad0*/  ISETP.GT.U32.AND P2, PT, R12, R3, PT ;  /* 0x000000030c00720c */ /* 0x000fe20003f44070 */
[----:B------:R-:W-:Y:S01]  /*0ae0*/  IMAD R51, R72, c[0x0][0x188], RZ ;  /* 0x0000620048337a24 */ /* 0x000fe200078e02ff */
[----:B------:R-:W-:Y:S01]  /*0af0*/  ISETP.GT.U32.AND P4, PT, R14, R9, PT ;  /* 0x000000090e00720c */ /* 0x000fe20003f84070 */
[----:B------:R-:W-:Y:S01]  /*0b00*/  IMAD R53, R70, c[0x0][0x188], RZ ;  /* 0x0000620046357a24 */ /* 0x000fe200078e02ff */
[----:B------:R-:W-:Y:S01]  /*0b10*/  LEA.HI R2, R2, R7, RZ, 0x5 ;  /* 0x0000000702027211 */ /* 0x000fe200078f28ff */
[C---:B------:R-:W-:Y:S01]  /*0b20*/  IMAD.SHL.U32 R7, R30.reuse, 0x8, RZ ;  /* 0x000000081e077824 */ /* 0x040fe200078e00ff */
[----:B------:R-:W-:Y:S01]  /*0b30*/  LOP3.LUT R5, R30, 0x7, RZ, 0xc0, !PT ;  /* 0x000000071e057812 */ /* 0x000fe200078ec0ff */
[----:B------:R-:W-:Y:S01]  /*0b40*/  @!P3 IMAD.IADD R4, R4, 0x1, -R12 ;  /* 0x000000010404b824 */ /* 0x000fe200078e0a0c */
[----:B------:R-:W-:Y:S01]  /*0b50*/  SHF.R.S32.HI R40, RZ, 0x5, R2 ;  /* 0x00000005ff287819 */ /* 0x000fe20000011402 */
[----:B------:R-:W-:Y:S01]  /*0b60*/  IMAD R55, R68, c[0x0][0x188], RZ ;  /* 0x0000620044377a24 */ /* 0x000fe200078e02ff */
[----:B------:R-:W-:Y:S01]  /*0b70*/  LOP3.LUT R10, R7, 0x30, RZ, 0xc0, !PT ;  /* 0x00000030070a7812 */ /* 0x000fe200078ec0ff */
[----:B------:R-:W-:Y:S01]  /*0b80*/  IMAD R8, R5, 0x110, RZ ;  /* 0x0000011005087824 */ /* 0x000fe200078e02ff */
[----:B------:R-:W-:Y:S01]  /*0b90*/  ISETP.GT.U32.AND P3, PT, R12, R4, PT ;  /* 0x000000040c00720c */ /* 0x000fe20003f64070 */
[----:B------:R-:W-:Y:S01]  /*0ba0*/  @!P2 IMAD.IADD R3, R3, 0x1, -R12 ;  /* 0x000000010303a824 */ /* 0x000fe200078e0a0c */
[----:B------:R-:W-:Y:S01]  /*0bb0*/  LOP3.LUT R7, R34, 0x10, RZ, 0xc0, !PT ;  /* 0x0000001022077812 */ /* 0x000fe200078ec0ff */
[----:B------:R-:W-:Y:S01]  /*0bc0*/  @!P4 IMAD.IADD R9, R9, 0x1, -R14 ;  /* 0x000000010909c824 */ /* 0x000fe200078e0a0e */
[----:B------:R-:W-:Y:S01]  /*0bd0*/  LOP3.LUT R43, R36, 0x20, RZ, 0x3c, !PT ;  /* 0x00000020242b7812 */ /* 0x000fe200078e3cff */
[----:B------:R-:W-:Y:S01]  /*0be0*/  IMAD R11, R5, 0x40, R10 ;  /* 0x00000040050b7824 */ /* 0x000fe200078e020a */
[----:B------:R-:W-:-:S02]  /*0bf0*/  ISETP.GT.U32.AND P2, PT, R12, R3, PT ;  /* 0x000000030c00720c */ /* 0x000fc40003f44070 */
[----:B------:R-:W-:Y:S02]  /*0c00*/  ISETP.GT.U32.AND P4, PT, R14, R9, PT ;  /* 0x000000090e00720c */ /* 0x000fe40003f84070 */
[----:B------:R-:W-:Y:S02]  /*0c10*/  LOP3.LUT R7, R7, 0xe0, R30, 0xf8, !PT ;  /* 0x000000e007077812 */ /* 0x000fe400078ef81e */
[----:B------:R-:W-:Y:S01]  /*0c20*/  LOP3.LUT R44, R11, 0x30, R34, 0x78, !PT ;  /* 0x000000300b2c7812 */ /* 0x000fe200078e7822 */
[----:B------:R-:W-:Y:S01]  /*0c30*/  @!P3 IMAD.IADD R4, R4, 0x1, -R12 ;  /* 0x000000010404b824 */ /* 0x000fe200078e0a0c */
[----:B------:R-:W-:Y:S02]  /*0c40*/  LOP3.LUT R7, R8, R7, RZ, 0x3c, !PT ;  /* 0x0000000708077212 */ /* 0x000fe400078e3cff */
[----:B------:R-:W-:Y:S01]  /*0c50*/  LOP3.LUT R42, R36, 0x40, RZ, 0x3c, !PT ;  /* 0x00000040242a7812 */ /* 0x000fe200078e3cff */
[----:B------:R-:W-:Y:S01]  /*0c60*/  IMAD.MOV.U32 R5, RZ, RZ, R4 ;  /* 0x000000ffff057224 */ /* 0x000fe200078e0004 */
[----:B------:R-:W-:Y:S01]  /*0c70*/  LOP3.LUT R4, RZ, c[0x0][0x17c], RZ, 0x33, !PT ;  /* 0x00005f00ff047a12 */ /* 0x000fe200078e33ff */
[----:B------:R-:W-:Y:S01]  /*0c80*/  @!P2 IMAD.IADD R3, R3, 0x1, -R12 ;  /* 0x000000010303a824 */ /* 0x000fe200078e0a0c */
[----:B------:R-:W-:Y:S01]  /*0c90*/  ISETP.NE.AND P2, PT, RZ, c[0x0][0x17c], PT ;  /* 0x00005f00ff007a0c */ /* 0x000fe20003f45270 */
[----:B------:R-:W-:Y:S01]  /*0ca0*/  @!P1 IMAD.MOV R5, RZ, RZ, -R5 ;  /* 0x000000ffff059224 */ /* 0x000fe200078e0a05 */
[----:B------:R-:W-:Y:S01]  /*0cb0*/  ISETP.GE.AND P1, PT, R35, RZ, PT ;  /* 0x000000ff2300720c */ /* 0x000fe20003f26270 */
[----:B------:R-:W-:Y:S01]  /*0cc0*/  @!P0 IMAD.MOV R3, RZ, RZ, -R3 ;  /* 0x000000ffff038224 */ /* 0x000fe200078e0a03 */
[----:B------:R-:W-:Y:S01]  /*0cd0*/  ISETP.NE.AND P0, PT, RZ, c[0x0][0x178], PT ;  /* 0x00005e00ff007a0c */ /* 0x000fe20003f05270 */
[----:B------:R-:W-:Y:S01]  /*0ce0*/  @!P4 IMAD.IADD R9, R9, 0x1, -R14 ;  /* 0x000000010909c824 */ /* 0x000fe200078e0a0e */
[----:B------:R-:W-:Y:S01]  /*0cf0*/  SEL R79, R4, R5, !P2 ;  /* 0x00000005044f7207 */ /* 0x000fe20005000000 */
[----:B------:R-:W-:Y:S01]  /*0d00*/  IMAD.IADD R38, R6, 0x1, R7 ;  /* 0x0000000106267824 */ /* 0x000fe200078e0207 */
[----:B------:R-:W-:Y:S01]  /*0d10*/  SEL R81, R4, R3, !P2 ;  /* 0x0000000304517207 */ /* 0x000fe20005000000 */
[----:B------:R-:W-:Y:S01]  /*0d20*/  IMAD R3, R32, c[0x0][0x18c], RZ ;  /* 0x0000630020037a24 */ /* 0x000fe200078e02ff */
[----:B------:R-:W-:Y:S01]  /*0d30*/  LOP3.LUT R41, R36, 0x60, RZ, 0x3c, !PT ;  /* 0x0000006024297812 */ /* 0x000fe200078e3cff */
[----:B------:R-:W-:-:S02]  /*0d40*/  IMAD R79, R79, c[0x0][0x190], RZ ;  /* 0x000064004f4f7a24 */ /* 0x000fc400078e02ff */
[----:B------:R-:W-:Y:S01]  /*0d50*/  IMAD R81, R81, c[0x0][0x190], RZ ;  /* 0x0000640051517a24 */ /* 0x000fe200078e02ff */
[C---:B------:R-:W-:Y:S01]  /*0d60*/  LEA R28, P2, R3.reuse, c[0x0][0x168], 0x1 ;  /* 0x00005a00031c7a11 */ /* 0x040fe200078408ff */
[----:B------:R-:W-:Y:S02]  /*0d70*/  @!P1 IMAD.MOV R9, RZ, RZ, -R9 ;  /* 0x000000ffff099224 */ /* 0x000fe400078e0a09 */
[----:B------:R-:W-:Y:S02]  /*0d80*/  @!P0 LOP3.LUT R9, RZ, c[0x0][0x178], RZ, 0x33, !PT ;  /* 0x00005e00ff098a12 */ /* 0x000fe400078e33ff */
[----:B------:R-:W-:-:S03]  /*0d90*/  LEA.HI.X.SX32 R29, R3, c[0x0][0x16c], 0x1, P2 ;  /* 0x00005b00031d7a11 */ /* 0x000fc600010f0eff */
[----:B------:R-:W-:-:S05]  /*0da0*/  IMAD R9, R9, c[0x0][0x184], RZ ;  /* 0x0000610009097a24 */ /* 0x000fca00078e02ff */
[----:B------:R-:W-:-:S04]  /*0db0*/  LEA R2, P0, R9, c[0x0][0x160], 0x1 ;  /* 0x0000580009027a11 */ /* 0x000fc800078008ff */
[----:B------:R-:W-:-:S04]  /*0dc0*/  LEA.HI.X.SX32 R3, R9, c[0x0][0x164], 0x1, P0 ;  /* 0x0000590009037a11 */ /* 0x000fc800000f0eff */
.L_x_1:
[----:B------:R-:W-:Y:S01]  /*0dd0*/  ISETP.GE.AND P0, PT, R31, UR4, PT ;  /* 0x000000041f007c0c */ /* 0x000fe2000bf06270 */
[--C-:B------:R-:W-:Y:S01]  /*0de0*/  IMAD.WIDE R4, R39, 0x2, R2.reuse ;  /* 0x0000000227047825 */ /* 0x100fe200078e0202 */
[----:B------:R-:W-:Y:S02]  /*0df0*/  ISETP.GE.AND P1, PT, R46, UR4, PT ;  /* 0x000000042e007c0c */ /* 0x000fe4000bf26270 */
[----:B------:R-:W-:Y:S01]  /*0e00*/  ISETP.GE.AND P2, PT, R52, UR4, PT ;  /* 0x0000000434007c0c */ /* 0x000fe2000bf46270 */
[----:B------:R-:W-:Y:S01]  /*0e10*/  IMAD.WIDE R6, R77, 0x2, R2 ;  /* 0x000000024d067825 */ /* 0x000fe200078e0202 */
[----:B------:R-:W-:Y:S02]  /*0e20*/  ISETP.GE.AND P3, PT, R54, UR4, PT ;  /* 0x0000000436007c0c */ /* 0x000fe4000bf66270 */
[----:B------:R-:W-:Y:S02]  /*0e30*/  ISETP.GE.AND P4, PT, R56, UR4, PT ;  /* 0x0000000438007c0c */ /* 0x000fe4000bf86270 */
[----:B------:R-:W-:-:S02]  /*0e40*/  PRMT R25, RZ, 0x7610, R25 ;  /* 0x00007610ff197816 */ /* 0x000fc40000000019 */
[----:B------:R-:W-:Y:S01]  /*0e50*/  PRMT R24, RZ, 0x7610, R24 ;  /* 0x00007610ff187816 */ /* 0x000fe20000000018 */
[----:B------:R-:W-:Y:S01]  /*0e60*/  IMAD.WIDE R8, R71, 0x2, R2 ;  /* 0x0000000247087825 */ /* 0x000fe200078e0202 */
[----:B------:R-:W-:Y:S02]  /*0e70*/  PRMT R83, RZ, 0x7610, R83 ;  /* 0x00007610ff537816 */ /* 0x000fe40000000053 */
[----:B------:R0:W2:Y:S01]  /*0e80*/  @!P0 LDG.E.U16 R25, [R4.64] ;  /* 0x0000000604198981 */ /* 0x0000a2000c1e1500 */
[----:B------:R-:W-:Y:S01]  /*0e90*/  PRMT R26, RZ, 0x7610, R26 ;  /* 0x00007610ff1a7816 */ /* 0x000fe2000000001a */
[----:B------:R-:W-:Y:S01]  /*0ea0*/  IMAD.WIDE R10, R69, 0x2, R2 ;  /* 0x00000002450a7825 */ /* 0x000fe200078e0202 */
[----:B------:R-:W-:Y:S01]  /*0eb0*/  PRMT R85, RZ, 0x7610, R85 ;  /* 0x00007610ff557816 */ /* 0x000fe20000000055 */
[----:B------:R1:W3:Y:S01]  /*0ec0*/  @!P1 LDG.E.U16 R24, [R6.64] ;  /* 0x0000000606189981 */ /* 0x0002e2000c1e1500 */
[----:B------:R-:W-:Y:S01]  /*0ed0*/  ISETP.GE.AND P0, PT, R48, UR4, PT ;  /* 0x0000000430007c0c */ /* 0x000fe2000bf06270 */
[----:B------:R-:W-:Y:S01]  /*0ee0*/  IMAD.WIDE R12, R67, 0x2, R2 ;  /* 0x00000002430c7825 */ /* 0x000fe200078e0202 */
[----:B------:R-:W-:Y:S01]  /*0ef0*/  ISETP.GE.AND P1, PT, R50, UR4, PT ;  /* 0x0000000432007c0c */ /* 0x000fe2000bf26270 */
[----:B------:R4:W5:Y:S01]  /*0f00*/  @!P2 LDG.E.U16 R83, [R8.64] ;  /* 0x000000060853a981 */ /* 0x000962000c1e1500 */
[----:B------:R-:W-:-:S03]  /*0f10*/  ISETP.GE.AND P2, PT, R58, UR4, PT ;  /* 0x000000043a007c0c */ /* 0x000fc6000bf46270 */
[----:B------:R1:W3:Y:S01]  /*0f20*/  @!P3 LDG.E.U16 R26, [R10.64] ;  /* 0x000000060a1ab981 */ /* 0x0002e2000c1e1500 */
[----:B------:R-:W-:-:S03]  /*0f30*/  ISETP.GE.AND P3, PT, R60, UR4, PT ;  /* 0x000000043c007c0c */ /* 0x000fc6000bf66270 */
[----:B------:R4:W3:Y:S01]  /*0f40*/  @!P4 LDG.E.U16 R85, [R12.64] ;  /* 0x000000060c55c981 */ /* 0x0008e2000c1e1500 */
[----:B------:R-:W-:Y:S01]  /*0f50*/  ISETP.GE.AND P4, PT, R62, UR4, PT ;  /* 0x000000043e007c0c */ /* 0x000fe2000bf86270 */
[----:B0-----:R-:W-:Y:S01]  /*0f60*/  IMAD.WIDE R4, R75, 0x2, R2 ;  /* 0x000000024b047825 */ /* 0x001fe200078e0202 */
[----:B------:R-:W-:Y:S02]  /*0f70*/  PRMT R27, RZ, 0x7610, R27 ;  /* 0x00007610ff1b7816 */ /* 0x000fe4000000001b */
[----:B------:R-:W-:Y:S01]  /*0f80*/  PRMT R76, RZ, 0x7610, R76 ;  /* 0x00007610ff4c7816 */ /* 0x000fe2000000004c */
[----:B-1----:R-:W-:Y:S01]  /*0f90*/  IMAD.WIDE R6, R73, 0x2, R2 ;  /* 0x0000000249067825 */ /* 0x002fe200078e0202 */
[----:B------:R-:W-:Y:S02]  /*0fa0*/  PRMT R78, RZ, 0x7610, R78 ;  /* 0x00007610ff4e7816 */ /* 0x000fe4000000004e */
[----:B------:R0:W3:Y:S01]  /*0fb0*/  @!P0 LDG.E.U16 R27, [R4.64] ;  /* 0x00000006041b8981 */ /* 0x0000e2000c1e1500 */
[----:B------:R-:W-:Y:S01]  /*0fc0*/  PRMT R87, RZ, 0x7610, R87 ;  /* 0x00007610ff577816 */ /* 0x000fe20000000057 */
[----:B----4-:R-:W-:Y:S01]  /*0fd0*/  IMAD.WIDE R8, R61, 0x2, R2 ;  /* 0x000000023d087825 */ /* 0x010fe200078e0202 */
[----:B------:R-:W-:Y:S01]  /*0fe0*/  PRMT R80, RZ, 0x7610, R80 ;  /* 0x00007610ff507816 */ /* 0x000fe20000000050 */
[----:B------:R1:W4:Y:S02]  /*0ff0*/  @!P1 LDG.E.U16 R76, [R6.64] ;  /* 0x00000006064c9981 */ /* 0x000324000c1e1500 */
[----:B0-----:R-:W-:-:S03]  /*1000*/  IMAD.WIDE R4, R65, 0x2, R2 ;  /* 0x0000000241047825 */ /* 0x001fc600078e0202 */
[----:B------:R0:W3:Y:S01]  /*1010*/  @!P4 LDG.E.U16 R80, [R8.64] ;  /* 0x000000060850c981 */ /* 0x0000e2000c1e1500 */
[----:B-1----:R-:W-:-:S03]  /*1020*/  IMAD.WIDE R6, R63, 0x2, R2 ;  /* 0x000000023f067825 */ /* 0x002fc600078e0202 */
[----:B------:R1:W3:Y:S01]  /*1030*/  @!P2 LDG.E.U16 R78, [R4.64] ;  /* 0x00000006044ea981 */ /* 0x0002e2000c1e1500 */
[----:B------:R-:W-:Y:S02]  /*1040*/  ISETP.GE.AND P5, PT, R64, UR4, PT ;  /* 0x0000000440007c0c */ /* 0x000fe4000bfa6270 */
[----:B------:R-:W-:Y:S01]  /*1050*/  ISETP.GE.AND P0, PT, R66, UR4, PT ;  /* 0x0000000442007c0c */ /* 0x000fe2000bf06270 */
[----:B------:R0:W3:Y:S01]  /*1060*/  @!P3 LDG.E.U16 R87, [R6.64] ;  /* 0x000000060657b981 */ /* 0x0000e2000c1e1500 */
[----:B------:R-:W-:Y:S02]  /*1070*/  ISETP.GE.AND P1, PT, R68, UR4, PT ;  /* 0x0000000444007c0c */ /* 0x000fe4000bf26270 */
[----:B------:R-:W-:Y:S02]  /*1080*/  ISETP.GE.AND P2, PT, R70, UR4, PT ;  /* 0x0000000446007c0c */ /* 0x000fe4000bf46270 */
[----:B------:R-:W-:Y:S02]  /*1090*/  ISETP.GE.AND P3, PT, R72, UR4, PT ;  /* 0x0000000448007c0c */ /* 0x000fe4000bf66270 */
[----:B------:R-:W-:Y:S01]  /*10a0*/  ISETP.GE.AND P4, PT, R74, UR4, PT ;  /* 0x000000044a007c0c */ /* 0x000fe2000bf86270 */
[----:B------:R-:W-:Y:S01]  /*10b0*/  IMAD.WIDE R10, R59, 0x2, R2 ;  /* 0x000000023b0a7825 */ /* 0x000fe200078e0202 */
[----:B------:R-:W-:-:S02]  /*10c0*/  PRMT R89, RZ, 0x7610, R89 ;  /* 0x00007610ff597816 */ /* 0x000fc40000000059 */
[----:B------:R-:W-:Y:S01]  /*10d0*/  PRMT R82, RZ, 0x7610, R82 ;  /* 0x00007610ff527816 */ /* 0x000fe20000000052 */
[----:B------:R-:W-:Y:S01]  /*10e0*/  IMAD.WIDE R12, R57, 0x2, R2 ;  /* 0x00000002390c7825 */ /* 0x000fe200078e0202 */
[----:B------:R-:W-:Y:S02]  /*10f0*/  PRMT R91, RZ, 0x7610, R91 ;  /* 0x00007610ff5b7816 */ /* 0x000fe4000000005b */
[----:B------:R-:W-:Y:S01]  /*1100*/  PRMT R84, RZ, 0x7610, R84 ;  /* 0x00007610ff547816 */ /* 0x000fe20000000054 */
[----:B------:R-:W-:Y:S01]  /*1110*/  IMAD.WIDE R14, R55, 0x2, R2 ;  /* 0x00000002370e7825 */ /* 0x000fe200078e0202 */
[----:B------:R-:W-:Y:S01]  /*1120*/  PRMT R93, RZ, 0x7610, R93 ;  /* 0x00007610ff5d7816 */ /* 0x000fe2000000005d */
[----:B------:R0:W4:Y:S01]  /*1130*/  @!P5 LDG.E.U16 R89, [R10.64] ;  /* 0x000000060a59d981 */ /* 0x000122000c1e1500 */
[----:B------:R-:W-:Y:S01]  /*1140*/  PRMT R86, RZ, 0x7610, R86 ;  /* 0x00007610ff567816 */ /* 0x000fe20000000056 */
[--C-:B-1----:R-:W-:Y:S02]  /*1150*/  IMAD.WIDE R4, R53, 0x2, R2.reuse ;  /* 0x0000000235047825 */ /* 0x102fe400078e0202 */
[----:B------:R1:W4:Y:S02]  /*1160*/  @!P0 LDG.E.U16 R82, [R12.64] ;  /* 0x000000060c528981 */ /* 0x000324000c1e1500 */
[----:B0-----:R-:W-:-:S02]  /*1170*/  IMAD.WIDE R6, R51, 0x2, R2 ;  /* 0x0000000233067825 */ /* 0x001fc400078e0202 */
[----:B------:R-:W4:Y:S02]  /*1180*/  @!P1 LDG.E.U16 R91, [R14.64] ;  /* 0x000000060e5b9981 */ /* 0x000f24000c1e1500 */
[----:B------:R-:W-:Y:S02]  /*1190*/  IMAD.WIDE R8, R49, 0x2, R2 ;  /* 0x0000000231087825 */ /* 0x000fe400078e0202 */
[----:B------:R-:W4:Y:S04]  /*11a0*/  @!P2 LDG.E.U16 R84, [R4.64] ;  /* 0x000000060454a981 */ /* 0x000f28000c1e1500 */
[----:B------:R-:W4:Y:S04]  /*11b0*/  @!P3 LDG.E.U16 R93, [R6.64] ;  /* 0x00000006065db981 */ /* 0x000f28000c1e1500 */
[----:B------:R-:W4:Y:S04]  /*11c0*/  @!P4 LDG.E.U16 R86, [R8.64] ;  /* 0x000000060856c981 */ /* 0x000f28000c1e1500 */
[----:B------:R-:W-:Y:S01]  /*11d0*/  BAR.SYNC.DEFER_BLOCKING 0x0 ;  /* 0x0000000000007b1d */ /* 0x000fe20000010000 */
[----:B------:R-:W-:Y:S01]  /*11e0*/  ISETP.GE.AND P0, PT, R32, UR4, PT ;  /* 0x0000000420007c0c */ /* 0x000fe2000bf06270 */
[----:B------:R-:W-:Y:S01]  /*11f0*/  IMAD.WIDE R10, R79, 0x2, R28 ;  /* 0x000000024f0a7825 */ /* 0x000fe200078e021c */
[----:B------:R-:W-:-:S02]  /*1200*/  PRMT R88, RZ, 0x7610, R88 ;  /* 0x00007610ff587816 */ /* 0x000fc40000000058 */
[----:B------:R-:W-:Y:S01]  /*1210*/  PRMT R90, RZ, 0x7610, R90 ;  /* 0x00007610ff5a7816 */ /* 0x000fe2000000005a */
[----:B-1----:R-:W-:-:S08]  /*1220*/  IMAD.WIDE R12, R81, 0x2, R28 ;  /* 0x00000002510c7825 */ /* 0x002fd000078e021c */
[----:B------:R-:W4:Y:S04]  /*1230*/  @!P0 LDG.E.U16 R88, [R10.64] ;  /* 0x000000060a588981 */ /* 0x000f28000c1e1500 */
[----:B------:R-:W4:Y:S01]  /*1240*/  @!P0 LDG.E.U16 R90, [R12.64] ;  /* 0x000000060c5a8981 */ /* 0x000f22000c1e1500 */
[----:B------:R-:W-:-:S04]  /*1250*/  IADD3 R40, R40, -0x1, RZ ;  /* 0xffffffff28287810 */ /* 0x000fc80007ffe0ff */
[----:B------:R-:W-:Y:S01]  /*1260*/  ISETP.NE.U32.AND P0, PT, R40, RZ, PT ;  /* 0x000000ff2800720c */ /* 0x000fe20003f05070 */
[----:B------:R-:W-:Y:S01]  /*1270*/  UIADD3 UR4, UR4, -0x20, URZ ;  /* 0xffffffe004047890 */ /* 0x000fe2000fffe03f */
[----:B------:R-:W-:-:S04]  /*1280*/  IMAD.WIDE R28, R45, 0x2, R28 ;  /* 0x000000022d1c7825 */ /* 0x000fc800078e021c */
[----:B------:R-:W-:Y:S01]  /*1290*/  IMAD.WIDE R2, R47, 0x2, R2 ;  /* 0x000000022f027825 */ /* 0x000fe200078e0202 */
[----:B--2---:R-:W-:Y:S04]  /*12a0*/  STS.U16 [R36], R25 ;  /* 0x0000001924007388 */ /* 0x004fe80000000400 */
[----:B-----5:R-:W-:Y:S04]  /*12b0*/  STS.U16 [R36+0x800], R83 ;  /* 0x0008005324007388 */ /* 0x020fe80000000400 */
[----:B---3--:R-:W-:Y:S04]  /*12c0*/  STS.U16 [R36+0x1000], R87 ;  /* 0x0010005724007388 */ /* 0x008fe80000000400 */
[----:B----4-:R-:W-:Y:S04]  /*12d0*/  STS.U16 [R36+0x1800], R91 ;  /* 0x0018005b24007388 */ /* 0x010fe80000000400 */
[----:B------:R-:W-:Y:S04]  /*12e0*/  STS.U16 [R43+0x200], R24 ;  /* 0x000200182b007388 */ /* 0x000fe80000000400 */
        /* <DEDUP_REMOVED lines=13> */
[----:B------:R-:W-:Y:S06]  /*13c0*/  BAR.SYNC.DEFER_BLOCKING 0x0 ;  /* 0x0000000000007b1d */ /* 0x000fec0000010000 */
[----:B------:R-:W-:Y:S04]  /*13d0*/  LDSM.16.MT88.4 R24, [R38] ;  /* 0x000000002618783b */ /* 0x000fe80000004200 */
[----:B------:R-:W0:Y:S04]  /*13e0*/  LDSM.16.M88.4 R4, [R44+0x2000] ;  /* 0x002000002c04783b */ /* 0x000e280000000200 */
[----:B------:R-:W1:Y:S04]  /*13f0*/  LDSM.16.M88.4 R8, [R44+0x2200] ;  /* 0x002200002c08783b */ /* 0x000e680000000200 */
[----:B------:R-:W2:Y:S01]  /*1400*/  LDSM.16.MT88.4 R12, [R38+0x1000] ;  /* 0x00100000260c783b */ /* 0x000ea20000004200 */
[C---:B0-----:R-:W-:Y:S08]  /*1410*/  HMMA.16816.F32 R20, R24.reuse, R4, R20 ;  /* 0x000000041814723c */ /* 0x041ff00000001814 */
[----:B-1----:R-:W-:Y:S11]  /*1420*/  HMMA.16816.F32 R16, R24, R8, R16 ;  /* 0x000000081810723c */ /* 0x002ff60000001810 */
[----:B------:R-:W-:Y:S05]  /*1430*/  @!UPT UIADD3 URZ, URZ, URZ, URZ ;  /* 0x0000003f3f3ff290 */ /* 0x000fea000fffe03f */
[C---:B--2---:R-:W-:Y:S08]  /*1440*/  HMMA.16816.F32 R20, R12.reuse, R6, R20 ;  /* 0x000000060c14723c */ /* 0x044ff00000001814 */
[----:B------:R-:W-:Y:S01]  /*1450*/  HMMA.16816.F32 R16, R12, R10, R16 ;  /* 0x0000000a0c10723c */ /* 0x000fe20000001810 */
[----:B------:R-:W-:Y:S07]  /*1460*/  @P0 BRA `(.L_x_1) ;  /* 0xfffff96000000947 */ /* 0x000fee000383ffff */
[----:B------:R-:W-:-:S15]  /*1470*/  NOP ;  /* 0x0000000000007918 */ /* 0x000fde0000000000 */
[----:B------:R-:W-:-:S01]  /*1480*/  NOP ;  /* 0x0000000000007918 */ /* 0x000fc20000000000 */
[----:B------:R-:W-:Y:S02]  /*1490*/  F2FP.PACK_AB R19, R19, R23 ;  /* 0x000000171313723e */ /* 0x000fe400000000ff */
[----:B------:R-:W-:-:S02]  /*14a0*/  F2FP.PACK_AB R18, R18, R22 ;  /* 0x000000161212723e */ /* 0x000fc400000000ff */
[----:B------:R-:W-:Y:S02]  /*14b0*/  F2FP.PACK_AB R17, R17, R21 ;  /* 0x000000151111723e */ /* 0x000fe400000000ff */
[----:B------:R-:W-:-:S07]  /*14c0*/  F2FP.PACK_AB R16, R16, R20 ;  /* 0x000000141010723e */ /* 0x000fce00000000ff */
.L_x_0:
[----:B------:R-:W-:Y:S01]  /*14d0*/  BAR.SYNC.DEFER_BLOCKING 0x0 ;  /* 0x0000000000007b1d */ /* 0x000fe20000010000 */
[----:B------:R-:W-:Y:S01]  /*14e0*/  IMAD.SHL.U32 R2, R30, 0x10, RZ ;  /* 0x000000101e027824 */ /* 0x000fe200078e00ff */
[----:B------:R-:W-:Y:S02]  /*14f0*/  LOP3.LUT R3, R34, 0x180, RZ, 0xc0, !PT ;  /* 0x0000018022037812 */ /* 0x000fe400078ec0ff */
[----:B------:R-:W-:Y:S02]  /*1500*/  SHF.R.S32.HI R4, RZ, 0x5, R30 ;  /* 0x00000005ff047819 */ /* 0x000fe4000001141e */
[----:B------:R-:W-:Y:S01]  /*1510*/  LOP3.LUT R30, R30, 0x18, RZ, 0xc0, !PT ;  /* 0x000000181e1e7812 */ /* 0x000fe200078ec0ff */
[----:B------:R-:W-:Y:S01]  /*1520*/  IMAD R3, R32, 0x4, R3 ;  /* 0x0000000420037824 */ /* 0x000fe200078e0203 */
[----:B------:R-:W-:-:S02]  /*1530*/  LOP3.LUT R5, R2, 0x70, RZ, 0xc0, !PT ;  /* 0x0000007002057812 */ /* 0x000fc400078ec0ff */
[----:B------:R-:W-:Y:S02]  /*1540*/  SGXT R2, R4, 0x1 ;  /* 0x000000010402781a */ /* 0x000fe40000000200 */
[----:B------:R-:W-:Y:S01]  /*1550*/  ISETP.GE.AND P0, PT, R35, c[0x0][0x178], PT ;  /* 0x00005e0023007a0c */ /* 0x000fe20003f06270 */
[----:B------:R-:W-:Y:S01]  /*1560*/  IMAD R4, R30, 0x80, R5 ;  /* 0x000000801e047824 */ /* 0x000fe200078e0205 */
[----:B------:R-:W-:Y:S01]  /*1570*/  LOP3.LUT R2, R3, 0x808, R2, 0x78, !PT ;  /* 0x0000080803027812 */ /* 0x000fe200078e7802 */
[----:B------:R-:W-:Y:S01]  /*1580*/  IMAD R35, R35, c[0x0][0x194], RZ ;  /* 0x0000650023237a24 */ /* 0x000fe200078e02ff */
[----:B------:R-:W-:Y:S01]  /*1590*/  LOP3.LUT R3, R0, R31, RZ, 0xfc, !PT ;  /* 0x0000001f00037212 */ /* 0x000fe200078efcff */
[----:B------:R-:W-:Y:S01]  /*15a0*/  IMAD R33, R33, 0x4, R4 ;  /* 0x0000000421217824 */ /* 0x000fe200078e0204 */
[----:B------:R-:W-:Y:S02]  /*15b0*/  LOP3.LUT R4, R2, 0x4, RZ, 0x3c, !PT ;  /* 0x0000000402047812 */ /* 0x000fe400078e3cff */
[C---:B------:R-:W-:Y:S01]  /*15c0*/  ISETP.LT.AND P1, PT, R3.reuse, c[0x0][0x17c], !P0 ;  /* 0x00005f0003007a0c */ /* 0x040fe20004721270 */
[----:B------:R-:W-:Y:S01]  /*15d0*/  IMAD R3, R3, c[0x0][0x198], RZ ;  /* 0x0000660003037a24 */ /* 0x000fe200078e02ff */
[----:B------:R-:W-:Y:S01]  /*15e0*/  LEA.HI R33, R30, R33, RZ, 0x1f ;  /* 0x000000211e217211 */ /* 0x000fe200078ff8ff */
[----:B------:R-:W-:Y:S01]  /*15f0*/  STS [R2], R16 ;  /* 0x0000001002007388 */ /* 0x000fe20000000800 */
[----:B------:R-:W-:-:S02]  /*1600*/  LOP3.LUT R7, R0, 0x6, R31, 0xfe, !PT ;  /* 0x0000000600077812 */ /* 0x000fc400078efe1f */
[C---:B------:R-:W-:Y:S01]  /*1610*/  LOP3.LUT R5, R33.reuse, 0x4, RZ, 0x3c, !PT ;  /* 0x0000000421057812 */ /* 0x040fe200078e3cff */
[----:B------:R0:W-:Y:S01]  /*1620*/  STS [R2+0x200], R17 ;  /* 0x0002001102007388 */ /* 0x0001e20000000800 */
[----:B------:R-:W-:Y:S01]  /*1630*/  LOP3.LUT R8, R33, 0x8, RZ, 0x3c, !PT ;  /* 0x0000000821087812 */ /* 0x000fe200078e3cff */
[----:B------:R-:W-:Y:S01]  /*1640*/  IMAD R10, R7, c[0x0][0x198], RZ ;  /* 0x00006600070a7a24 */ /* 0x000fe200078e02ff */
[C-C-:B------:R-:W-:Y:S01]  /*1650*/  LOP3.LUT R6, R0.reuse, 0x8, R31.reuse, 0xfe, !PT ;  /* 0x0000000800067812 */ /* 0x140fe200078efe1f */
[----:B------:R1:W-:Y:S01]  /*1660*/  STS [R4+0x400], R18 ;  /* 0x0004001204007388 */ /* 0x0003e20000000800 */
[C-C-:B------:R-:W-:Y:S02]  /*1670*/  LOP3.LUT R14, R0.reuse, 0xc, R31.reuse, 0xfe, !PT ;  /* 0x0000000c000e7812 */ /* 0x140fe400078efe1f */
[C-C-:B------:R-:W-:Y:S01]  /*1680*/  LOP3.LUT R13, R0.reuse, 0xe, R31.reuse, 0xfe, !PT ;  /* 0x0000000e000d7812 */ /* 0x140fe200078efe1f */
[----:B------:R-:W-:Y:S01]  /*1690*/  STS [R4+0x600], R19 ;  /* 0x0006001304007388 */ /* 0x000fe20000000800 */
[--C-:B------:R-:W-:Y:S01]  /*16a0*/  LOP3.LUT R9, R0, 0xa, R31.reuse, 0xfe, !PT ;  /* 0x0000000a00097812 */ /* 0x100fe200078efe1f */
[----:B------:R-:W-:Y:S01]  /*16b0*/  IMAD R11, R6, c[0x0][0x198], RZ ;  /* 0x00006600060b7a24 */ /* 0x000fe200078e02ff */
[C-C-:B0-----:R-:W-:Y:S01]  /*16c0*/  LOP3.LUT R2, R0.reuse, 0x2, R31.reuse, 0xfe, !PT ;  /* 0x0000000200027812 */ /* 0x141fe200078efe1f */
[----:B------:R-:W-:Y:S01]  /*16d0*/  BAR.SYNC.DEFER_BLOCKING 0x0 ;  /* 0x0000000000007b1d */ /* 0x000fe20000010000 */
[----:B------:R-:W-:Y:S01]  /*16e0*/  LOP3.LUT R0, R0, 0x4, R31, 0xfe, !PT ;  /* 0x0000000400007812 */ /* 0x000fe200078efe1f */
[----:B------:R-:W-:Y:S01]  /*16f0*/  IMAD R15, R14, c[0x0][0x198], RZ ;  /* 0x000066000e0f7a24 */ /* 0x000fe200078e02ff */
[----:B-1----:R-:W-:Y:S01]  /*1700*/  LEA R18, P2, R35, c[0x0][0x170], 0x1 ;  /* 0x00005c0023127a11 */ /* 0x002fe200078408ff */
[----:B------:R-:W-:Y:S01]  /*1710*/  IMAD R12, R9, c[0x0][0x198], RZ ;  /* 0x00006600090c7a24 */ /* 0x000fe200078e02ff */
[----:B------:R-:W-:Y:S01]  /*1720*/  ISETP.LT.AND P4, PT, R2, c[0x0][0x17c], !P0 ;  /* 0x00005f0002007a0c */ /* 0x000fe20004781270 */
[----:B------:R-:W-:Y:S01]  /*1730*/  IMAD R16, R13, c[0x0][0x198], RZ ;  /* 0x000066000d107a24 */ /* 0x000fe200078e02ff */
[----:B------:R-:W-:-:S02]  /*1740*/  LEA.HI.X.SX32 R35, R35, c[0x0][0x174], 0x1, P2 ;  /* 0x00005d0023237a11 */ /* 0x000fc400010f0eff */
[C---:B------:R-:W-:Y:S01]  /*1750*/  ISETP.LT.AND P5, PT, R0.reuse, c[0x0][0x17c], !P0 ;  /* 0x00005f0000007a0c */ /* 0x040fe200047a1270 */
[----:B------:R-:W-:Y:S01]  /*1760*/  IMAD R0, R0, c[0x0][0x198], RZ ;  /* 0x0000660000007a24 */ /* 0x000fe200078e02ff */
[----:B------:R0:W1:Y:S04]  /*1770*/  LDS R21, [R33] ;  /* 0x0000000021157984 */ /* 0x0000680000000800 */
[----:B------:R2:W3:Y:S01]  /*1780*/  LDS R23, [R5] ;  /* 0x0000000005177984 */ /* 0x0004e20000000800 */
[----:B0-----:R-:W-:-:S03]  /*1790*/  LOP3.LUT R33, R33, 0xc, RZ, 0x3c, !PT ;  /* 0x0000000c21217812 */ /* 0x001fc600078e3cff */
[----:B------:R0:W4:Y:S01]  /*17a0*/  LDS R17, [R8] ;  /* 0x0000000008117984 */ /* 0x0001220000000800 */
[----:B--2---:R-:W-:Y:S01]  /*17b0*/  IMAD R5, R2, c[0x0][0x198], RZ ;  /* 0x0000660002057a24 */ /* 0x004fe200078e02ff */
[-C--:B------:R-:W-:Y:S02]  /*17c0*/  LEA R2, P2, R3, R18.reuse, 0x1 ;  /* 0x0000001203027211 */ /* 0x080fe400078408ff */
[----:B------:R-:W2:Y:S02]  /*17d0*/  LDS R33, [R33] ;  /* 0x0000000021217984 */ /* 0x000ea40000000800 */
[----:B------:R-:W-:Y:S02]  /*17e0*/  LEA R4, P3, R5, R18, 0x1 ;  /* 0x0000001205047211 */ /* 0x000fe400078608ff */
[-C--:B------:R-:W-:Y:S02]  /*17f0*/  LEA.HI.X.SX32 R3, R3, R35.reuse, 0x1, P2 ;  /* 0x0000002303037211 */ /* 0x080fe400010f0eff */
[----:B------:R-:W-:-:S02]  /*1800*/  LEA.HI.X.SX32 R5, R5, R35, 0x1, P3 ;  /* 0x0000002305057211 */ /* 0x000fc400018f0eff */
[----:B------:R-:W-:Y:S02]  /*1810*/  ISETP.LT.AND P3, PT, R6, c[0x0][0x17c], !P0 ;  /* 0x00005f0006007a0c */ /* 0x000fe40004761270 */
[C---:B------:R-:W-:Y:S01]  /*1820*/  LEA R6, P6, R0.reuse, R18, 0x1 ;  /* 0x0000001200067211 */ /* 0x040fe200078c08ff */
[----:B-1----:R1:W-:Y:S04]  /*1830*/  @P1 STG.E.U16 [R2.64], R21 ;  /* 0x0000001502001986 */ /* 0x0023e8000c101506 */
[----:B---3--:R3:W-:Y:S01]  /*1840*/  @P4 STG.E.U16 [R4.64], R23 ;  /* 0x0000001704004986 */ /* 0x0087e2000c101506 */
[----:B------:R-:W-:Y:S02]  /*1850*/  ISETP.LT.AND P4, PT, R7, c[0x0][0x17c], !P0 ;  /* 0x00005f0007007a0c */ /* 0x000fe40004781270 */
[----:B------:R-:W-:-:S02]  /*1860*/  LEA.HI.X.SX32 R7, R0, R35, 0x1, P6 ;  /* 0x0000002300077211 */ /* 0x000fc400030f0eff */
[-C--:B0-----:R-:W-:Y:S02]  /*1870*/  LEA R8, P6, R12, R18.reuse, 0x1 ;  /* 0x000000120c087211 */ /* 0x081fe400078c08ff */
[----:B----4-:R-:W-:Y:S01]  /*1880*/  PRMT R0, R17, 0x7632, R0 ;  /* 0x0000763211007816 */ /* 0x010fe20000000000 */
[----:B------:R0:W-:Y:S01]  /*1890*/  @P5 STG.E.U16 [R6.64], R17 ;  /* 0x0000001106005986 */ /* 0x0001e2000c101506 */
[CC--:B-1----:R-:W-:Y:S02]  /*18a0*/  LEA R2, P1, R10.reuse, R18.reuse, 0x1 ;  /* 0x000000120a027211 */ /* 0x0c2fe400078208ff */
[----:B------:R-:W-:Y:S02]  /*18b0*/  PRMT R21, R21, 0x7632, R21 ;  /* 0x0000763215157816 */ /* 0x000fe40000000015 */
[----:B---3--:R-:W-:Y:S02]  /*18c0*/  LEA R4, P2, R11, R18, 0x1 ;  /* 0x000000120b047211 */ /* 0x008fe400078408ff */
[----:B------:R-:W-:-:S02]  /*18d0*/  LEA.HI.X.SX32 R3, R10, R35, 0x1, P1 ;  /* 0x000000230a037211 */ /* 0x000fc400008f0eff */
[----:B------:R-:W-:Y:S02]  /*18e0*/  LEA R10, P1, R15, R18, 0x1 ;  /* 0x000000120f0a7211 */ /* 0x000fe400078208ff */
[-C--:B------:R-:W-:Y:S01]  /*18f0*/  LEA.HI.X.SX32 R5, R11, R35.reuse, 0x1, P2 ;  /* 0x000000230b057211 */ /* 0x080fe200010f0eff */
[----:B--2---:R0:W-:Y:S01]  /*1900*/  @P4 STG.E.U16 [R2.64], R33 ;  /* 0x0000002102004986 */ /* 0x0041e2000c101506 */
[----:B------:R-:W-:Y:S02]  /*1910*/  ISETP.LT.AND P2, PT, R9, c[0x0][0x17c], !P0 ;  /* 0x00005f0009007a0c */ /* 0x000fe40004741270 */
[----:B------:R-:W-:Y:S01]  /*1920*/  LEA.HI.X.SX32 R11, R15, R35, 0x1, P1 ;  /* 0x000000230f0b7211 */ /* 0x000fe200008f0eff */
[----:B------:R0:W-:Y:S01]  /*1930*/  @P3 STG.E.U16 [R4.64], R21 ;  /* 0x0000001504003986 */ /* 0x0001e2000c101506 */
[----:B------:R-:W-:Y:S02]  /*1940*/  ISETP.LT.AND P1, PT, R14, c[0x0][0x17c], !P0 ;  /* 0x00005f000e007a0c */ /* 0x000fe40004721270 */
[----:B------:R-:W-:-:S02]  /*1950*/  ISETP.LT.AND P0, PT, R13, c[0x0][0x17c], !P0 ;  /* 0x00005f000d007a0c */ /* 0x000fc40004701270 */
[----:B------:R-:W-:Y:S02]  /*1960*/  LEA.HI.X.SX32 R9, R12, R35, 0x1, P6 ;  /* 0x000000230c097211 */ /* 0x000fe400030f0eff */
[----:B------:R-:W-:Y:S02]  /*1970*/  PRMT R23, R23, 0x7632, R23 ;  /* 0x0000763217177816 */ /* 0x000fe40000000017 */
[----:B------:R-:W-:-:S03]  /*1980*/  LEA R12, P6, R16, R18, 0x1 ;  /* 0x00000012100c7211 */ /* 0x000fc600078c08ff */
[----:B------:R0:W-:Y:S01]  /*1990*/  @P2 STG.E.U16 [R8.64], R23 ;  /* 0x0000001708002986 */ /* 0x0001e2000c101506 */
[----:B------:R-:W-:-:S03]  /*19a0*/  LEA.HI.X.SX32 R13, R16, R35, 0x1, P6 ;  /* 0x00000023100d7211 */ /* 0x000fc600030f0eff */
[----:B------:R0:W-:Y:S01]  /*19b0*/  @P1 STG.E.U16 [R10.64], R0 ;  /* 0x000000000a001986 */ /* 0x0001e2000c101506 */
[----:B------:R-:W-:Y:S05]  /*19c0*/  @!P0 EXIT ;  /* 0x000000000000894d */ /* 0x000fea0003800000 */
[----:B0-----:R-:W-:-:S05]  /*19d0*/  PRMT R6, R33, 0x7632, R6 ;  /* 0x0000763221067816 */ /* 0x001fca0000000006 */
[----:B------:R-:W-:Y:S01]  /*19e0*/  STG.E.U16 [R12.64], R6 ;  /* 0x000000060c007986 */ /* 0x000fe2000c101506 */
[----:B------:R-:W-:Y:S05]  /*19f0*/  EXIT ;  /* 0x000000000000794d */ /* 0x000fea0003800000 */
.L_x_2:
[----:B------:R-:W-:-:S00]  /*1a00*/  BRA `(.L_x_2) ;  /* 0xfffffff000007947 */ /* 0x000fc0000383ffff */
[----:B------:R-:W-:-:S00]  /*1a10*/  NOP ;  /* 0x0000000000007918 */ /* 0x000fc00000000000 */
        /* <DEDUP_REMOVED lines=14> */
.L_x_3:


//--------------------- .nv.shared.matmul_kernel  --------------------------
	.section	.nv.shared.matmul_kernel,"aw",@nobits
	.sectionflags	@""
	.align	16
